	.headerflags	@"EF_CUDA_TEXMODE_UNIFIED EF_CUDA_64BIT_ADDRESS EF_CUDA_ACCELERATORS EF_CUDA_SM90 EF_CUDA_VIRTUAL_SM(EF_CUDA_SM90)"
	.elftype	@"ET_EXEC"


//--------------------- .nv.info                  --------------------------
	.section	.nv.info,"",@"SHT_CUDA_INFO"
	.align	4


	//----- nvinfo : EIATTR_REGCOUNT
	.align		4
        /*0000*/ 	.byte	0x04, 0x2f
        /*0002*/ 	.short	(.L_3 - .L_2)
	.align		4
.L_2:
        /*0004*/ 	.word	index@(triton_poi_fused__native_batch_norm_legit_no_training_relu_20)
        /*0008*/ 	.word	0x00000010


	//----- nvinfo : EIATTR_MIN_STACK_SIZE
	.align		4
.L_3:
        /*000c*/ 	.byte	0x04, 0x12
        /*000e*/ 	.short	(.L_5 - .L_4)
	.align		4
.L_4:
        /*0010*/ 	.word	index@(triton_poi_fused__native_batch_norm_legit_no_training_relu_20)
        /*0014*/ 	.word	0x00000000


	//----- nvinfo : EIATTR_FRAME_SIZE
	.align		4
.L_5:
        /*0018*/ 	.byte	0x04, 0x11
        /*001a*/ 	.short	(.L_7 - .L_6)
	.align		4
.L_6:
        /*001c*/ 	.word	index@(triton_poi_fused__native_batch_norm_legit_no_training_relu_20)
        /*0020*/ 	.word	0x00000000


	//----- nvinfo : EIATTR_MIN_STACK_SIZE
	.align		4
.L_7:
        /*0024*/ 	.byte	0x04, 0x12
        /*0026*/ 	.short	(.L_9 - .L_8)
	.align		4
.L_8:
        /*0028*/ 	.word	index@(triton_poi_fused__native_batch_norm_legit_no_training_relu_20)
        /*002c*/ 	.word	0x00000000
.L_9:


//--------------------- .nv.info.triton_poi_fused__native_batch_norm_legit_no_training_relu_20 --------------------------
	.section	.nv.info.triton_poi_fused__native_batch_norm_legit_no_training_relu_20,"",@"SHT_CUDA_INFO"
	.sectionflags	@""
	.align	4


	//----- nvinfo : EIATTR_CUDA_API_VERSION
	.align		4
        /*0000*/ 	.byte	0x04, 0x37
        /*0002*/ 	.short	(.L_11 - .L_10)
.L_10:
        /*0004*/ 	.word	0x0000007c


	//----- nvinfo : EIATTR_KPARAM_INFO
	.align		4
.L_11:
        /*0008*/ 	.byte	0x04, 0x17
        /*000a*/ 	.short	(.L_13 - .L_12)
.L_12:
        /*000c*/ 	.word	0x00000000
        /*0010*/ 	.short	0x0006
        /*0012*/ 	.short	0x0030
        /*0014*/ 	.byte	0x00, 0xf0, 0x11, 0x00


	//----- nvinfo : EIATTR_KPARAM_INFO
	.align		4
.L_13:
        /*0018*/ 	.byte	0x04, 0x17
        /*001a*/ 	.short	(.L_15 - .L_14)
.L_14:
        /*001c*/ 	.word	0x00000000
        /*0020*/ 	.short	0x0005
        /*0022*/ 	.short	0x0028
        /*0024*/ 	.byte	0x00, 0xf4, 0x21, 0x00


	//----- nvinfo : EIATTR_KPARAM_INFO
	.align		4
.L_15:
        /*0028*/ 	.byte	0x04, 0x17
        /*002a*/ 	.short	(.L_17 - .L_16)
.L_16:
        /*002c*/ 	.word	0x00000000
        /*0030*/ 	.short	0x0004
        /*0032*/ 	.short	0x0020
        /*0034*/ 	.byte	0x00, 0xf4, 0x21, 0x00


	//----- nvinfo : EIATTR_KPARAM_INFO
	.align		4
.L_17:
        /*0038*/ 	.byte	0x04, 0x17
        /*003a*/ 	.short	(.L_19 - .L_18)
.L_18:
        /*003c*/ 	.word	0x00000000
        /*0040*/ 	.short	0x0003
        /*0042*/ 	.short	0x0018
        /*0044*/ 	.byte	0x00, 0xf4, 0x21, 0x00


	//----- nvinfo : EIATTR_KPARAM_INFO
	.align		4
.L_19:
        /*0048*/ 	.byte	0x04, 0x17
        /*004a*/ 	.short	(.L_21 - .L_20)
.L_20:
        /*004c*/ 	.word	0x00000000
        /*0050*/ 	.short	0x0002
        /*0052*/ 	.short	0x0010
        /*0054*/ 	.byte	0x00, 0xf4, 0x21, 0x00


	//----- nvinfo : EIATTR_KPARAM_INFO
	.align		4
.L_21:
        /*0058*/ 	.byte	0x04, 0x17
        /*005a*/ 	.short	(.L_23 - .L_22)
.L_22:
        /*005c*/ 	.word	0x00000000
        /*0060*/ 	.short	0x0001
        /*0062*/ 	.short	0x0008
        /*0064*/ 	.byte	0x00, 0xf4, 0x21, 0x00


	//----- nvinfo : EIATTR_KPARAM_INFO
	.align		4
.L_23:
        /*0068*/ 	.byte	0x04, 0x17
        /*006a*/ 	.short	(.L_25 - .L_24)
.L_24:
        /*006c*/ 	.word	0x00000000
        /*0070*/ 	.short	0x0000
        /*0072*/ 	.short	0x0000
        /*0074*/ 	.byte	0x00, 0xf4, 0x21, 0x00


	//----- nvinfo : EIATTR_SPARSE_MMA_MASK
	.align		4
.L_25:
        /*0078*/ 	.byte	0x03, 0x50
        /*007a*/ 	.short	0x0000


	//----- nvinfo : EIATTR_MAXREG_COUNT
	.align		4
        /*007c*/ 	.byte	0x03, 0x1b
        /*007e*/ 	.short	0x00ff


	//----- nvinfo : EIATTR_EXIT_INSTR_OFFSETS
	.align		4
        /*0080*/ 	.byte	0x04, 0x1c
        /*0082*/ 	.short	(.L_27 - .L_26)


	//   ....[0]....
.L_26:
        /*0084*/ 	.word	0x000002d0


	//----- nvinfo : EIATTR_REQNTID
	.align		4
.L_27:
        /*0088*/ 	.byte	0x04, 0x10
        /*008a*/ 	.short	(.L_29 - .L_28)
.L_28:
        /*008c*/ 	.word	0x00000080
        /*0090*/ 	.word	0x00000001
        /*0094*/ 	.word	0x00000001


	//----- nvinfo : EIATTR_CBANK_PARAM_SIZE
	.align		4
.L_29:
        /*0098*/ 	.byte	0x03, 0x19
        /*009a*/ 	.short	0x0034


	//----- nvinfo : EIATTR_PARAM_CBANK
	.align		4
        /*009c*/ 	.byte	0x04, 0x0a
        /*009e*/ 	.short	(.L_31 - .L_30)
	.align		4
.L_30:
        /*00a0*/ 	.word	index@(.nv.constant0.triton_poi_fused__native_batch_norm_legit_no_training_relu_20)
        /*00a4*/ 	.short	0x0210
        /*00a6*/ 	.short	0x0034


	//----- nvinfo : EIATTR_SW_WAR
	.align		4
.L_31:
        /*00a8*/ 	.byte	0x04, 0x36
        /*00aa*/ 	.short	(.L_33 - .L_32)
.L_32:
        /*00ac*/ 	.word	0x00000008
.L_33:


//--------------------- .nv.callgraph             --------------------------
	.section	.nv.callgraph,"",@"SHT_CUDA_CALLGRAPH"
	.align	4
	.sectionentsize	8
	.align		4
        /*0000*/ 	.word	0x00000000
	.align		4
        /*0004*/ 	.word	0xffffffff
	.align		4
        /*0008*/ 	.word	0x00000000
	.align		4
        /*000c*/ 	.word	0xfffffffe
	.align		4
        /*0010*/ 	.word	0x00000000
	.align		4
        /*0014*/ 	.word	0xfffffffd
	.align		4
        /*0018*/ 	.word	0x00000000
	.align		4
        /*001c*/ 	.word	0xfffffffc


//--------------------- .nv.constant4             --------------------------
	.section	.nv.constant4,"a",@progbits
	.align	8
	.align		8
.nv.constant4:
        /*0000*/ 	.dword	_$_str
	.align		8
        /*0008*/ 	.dword	_$_str_$_2


//--------------------- .text.triton_poi_fused__native_batch_norm_legit_no_training_relu_20 --------------------------
	.section	.text.triton_poi_fused__native_batch_norm_legit_no_training_relu_20,"ax",@progbits
	.align	128
        .global         triton_poi_fused__native_batch_norm_legit_no_training_relu_20
        .type           triton_poi_fused__native_batch_norm_legit_no_training_relu_20,@function
        .size           triton_poi_fused__native_batch_norm_legit_no_training_relu_20,(.L_x_1 - triton_poi_fused__native_batch_norm_legit_no_training_relu_20)
        .other          triton_poi_fused__native_batch_norm_legit_no_training_relu_20,@"STO_CUDA_ENTRY STV_DEFAULT"
triton_poi_fused__native_batch_norm_legit_no_training_relu_20:
.text.triton_poi_fused__native_batch_norm_legit_no_training_relu_20:
[----:B------:R-:W-:Y:S01]  /*0000*/  LDC R1, c[0x0][0x28] ;  /* 0x00000a00ff017b82 */ /* 0x000fe20000000800 */
[----:B------:R-:W1:Y:S07]  /*0010*/  S2R R0, SR_TID.X ;  /* 0x0000000000007919 */ /* 0x000e6e0000002100 */
[----:B------:R-:W2:Y:S01]  /*0020*/  LDC.64 R6, c[0x0][0x220] ;  /* 0x00008800ff067b82 */ /* 0x000ea20000000a00 */
[----:B------:R-:W-:Y:S01]  /*0030*/  ULDC.64 UR4, c[0x0][0x208] ;  /* 0x0000820000047ab9 */ /* 0x000fe20000000a00 */
[----:B------:R-:W3:Y:S06]  /*0040*/  S2R R3, SR_CTAID.X ;  /* 0x0000000000037919 */ /* 0x000eec0000002500 */
[----:B------:R-:W4:Y:S08]  /*0050*/  LDC.64 R4, c[0x0][0x218] ;  /* 0x00008600ff047b82 */ /* 0x000f300000000a00 */
[----:B------:R-:W5:Y:S08]  /*0060*/  LDC.64 R8, c[0x0][0x228] ;  /* 0x00008a00ff087b82 */ /* 0x000f700000000a00 */
[----:B------:R-:W5:Y:S01]  /*0070*/  LDC.64 R10, c[0x0][0x230] ;  /* 0x00008c00ff0a7b82 */ /* 0x000f620000000a00 */
[----:B-1----:R-:W-:-:S02]  /*0080*/  LOP3.LUT R0, R0, 0x7f, RZ, 0xc0, !PT ;  /* 0x0000007f00007812 */ /* 0x002fc400078ec0ff */
[----:B---3--:R-:W-:Y:S02]  /*0090*/  SHF.R.S32.HI R2, RZ, 0x18, R3 ;  /* 0x00000018ff027819 */ /* 0x008fe40000011403 */
[----:B------:R-:W-:Y:S02]  /*00a0*/  LEA R0, R3, R0, 0x7 ;  /* 0x0000000003007211 */ /* 0x000fe400078e38ff */
[----:B------:R-:W-:-:S04]  /*00b0*/  SGXT R3, R2, 0x1 ;  /* 0x000000010203781a */ /* 0x000fc80000000200 */
[----:B------:R-:W-:-:S04]  /*00c0*/  LEA.HI R3, R3, R0, RZ, 0x8 ;  /* 0x0000000003037211 */ /* 0x000fc800078f40ff */
[----:B------:R-:W-:-:S04]  /*00d0*/  LOP3.LUT R3, R3, 0xffffff00, RZ, 0xc0, !PT ;  /* 0xffffff0003037812 */ /* 0x000fc800078ec0ff */
[----:B------:R-:W-:Y:S02]  /*00e0*/  IADD3 R13, R0, -R3, RZ ;  /* 0x80000003000d7210 */ /* 0x000fe40007ffe0ff */
[----:B------:R-:W1:Y:S03]  /*00f0*/  LDC.64 R2, c[0x0][0x210] ;  /* 0x00008400ff027b82 */ /* 0x000e660000000a00 */
[----:B--2---:R-:W-:-:S06]  /*0100*/  IMAD.WIDE R6, R13, 0x4, R6 ;  /* 0x000000040d067825 */ /* 0x004fcc00078e0206 */
[----:B------:R-:W2:Y:S01]  /*0110*/  LDG.E.EL R6, desc[UR4][R6.64] ;  /* 0x0000000406067981 */ /* 0x000ea2000c2e1900 */
[----:B----4-:R-:W-:-:S04]  /*0120*/  IMAD.WIDE R4, R13, 0x4, R4 ;  /* 0x000000040d047825 */ /* 0x010fc800078e0204 */
[C---:B-----5:R-:W-:Y:S02]  /*0130*/  IMAD.WIDE R8, R13.reuse, 0x4, R8 ;  /* 0x000000040d087825 */ /* 0x060fe400078e0208 */
[----:B------:R3:W4:Y:S02]  /*0140*/  LDG.E.EL R5, desc[UR4][R4.64] ;  /* 0x0000000404057981 */ /* 0x000724000c2e1900 */
[----:B0-----:R-:W-:Y:S02]  /*0150*/  IMAD.WIDE R10, R13, 0x4, R10 ;  /* 0x000000040d0a7825 */ /* 0x001fe400078e020a */
[----:B------:R-:W5:Y:S02]  /*0160*/  LDG.E.EL R8, desc[UR4][R8.64] ;  /* 0x0000000408087981 */ /* 0x000f64000c2e1900 */
[C---:B-1----:R-:W-:Y:S02]  /*0170*/  IMAD.WIDE R2, R0.reuse, 0x4, R2 ;  /* 0x0000000400027825 */ /* 0x042fe400078e0202 */
[----:B------:R-:W5:Y:S04]  /*0180*/  LDG.E.EL R11, desc[UR4][R10.64] ;  /* 0x000000040a0b7981 */ /* 0x000f68000c2e1900 */
[----:B------:R0:W4:Y:S01]  /*0190*/  LDG.E R12, desc[UR4][R2.64] ;  /* 0x00000004020c7981 */ /* 0x000122000c1e1900 */
[----:B---3--:R-:W-:Y:S01]  /*01a0*/  HFMA2.MMA R4, -RZ, RZ, 1.625, 0 ;  /* 0x3e800000ff047435 */ /* 0x008fe200000001ff */
[----:B0-----:R-:W0:Y:S02]  /*01b0*/  LDC.64 R2, c[0x0][0x238] ;  /* 0x00008e00ff027b82 */ /* 0x001e240000000a00 */
[----:B0-----:R-:W-:-:S04]  /*01c0*/  IMAD.WIDE R2, R0, 0x4, R2 ;  /* 0x0000000400027825 */ /* 0x001fc800078e0202 */
[----:B--2---:R-:W-:-:S04]  /*01d0*/  FADD R6, R6, 9.9999997473787516356e-06 ;  /* 0x3727c5ac06067421 */ /* 0x004fc80000000000 */
[----:B------:R-:W0:Y:S02]  /*01e0*/  MUFU.SQRT R7, R6 ;  /* 0x0000000600077308 */ /* 0x000e240000002000 */
[C---:B0-----:R-:W-:Y:S02]  /*01f0*/  FSETP.GT.AND P0, PT, R7.reuse, 8.50705917302346158658e+37, PT ;  /* 0x7e8000000700780b */ /* 0x041fe40003f04000 */
[----:B------:R-:W-:-:S11]  /*0200*/  FSETP.GEU.AND P1, PT, R7, 1.175494350822287508e-38, PT ;  /* 0x008000000700780b */ /* 0x000fd60003f2e000 */
[----:B------:R-:W-:-:S04]  /*0210*/  @P0 FMUL R7, R7, 0.25 ;  /* 0x3e80000007070820 */ /* 0x000fc80000400000 */
[----:B------:R-:W-:-:S06]  /*0220*/  @!P1 FMUL R7, R7, 16777216 ;  /* 0x4b80000007079820 */ /* 0x000fcc0000400000 */
[----:B------:R-:W0:Y:S01]  /*0230*/  MUFU.RCP R7, R7 ;  /* 0x0000000700077308 */ /* 0x000e220000001000 */
[----:B------:R-:W-:Y:S01]  /*0240*/  FSEL R4, R4, 1, P0 ;  /* 0x3f80000004047808 */ /* 0x000fe20000000000 */
[----:B----4-:R-:W-:-:S04]  /*0250*/  FADD R5, R12, -R5 ;  /* 0x800000050c057221 */ /* 0x010fc80000000000 */
[----:B------:R-:W-:-:S04]  /*0260*/  @!P1 FMUL R4, R4, 16777216 ;  /* 0x4b80000004049820 */ /* 0x000fc80000400000 */
[----:B0-----:R-:W-:-:S04]  /*0270*/  FMUL R4, R7, R4 ;  /* 0x0000000407047220 */ /* 0x001fc80000400000 */
[----:B------:R-:W-:-:S04]  /*0280*/  FMUL R4, R5, R4 ;  /* 0x0000000405047220 */ /* 0x000fc80000400000 */
[----:B-----5:R-:W-:-:S05]  /*0290*/  FFMA R4, R8, R4, R11 ;  /* 0x0000000408047223 */ /* 0x020fca000000000b */
[----:B------:R-:W-:-:S04]  /*02a0*/  FSETP.GEU.AND P0, PT, R4, RZ, PT ;  /* 0x000000ff0400720b */ /* 0x000fc80003f0e000 */
[----:B------:R-:W-:-:S05]  /*02b0*/  FSEL R5, R4, RZ, P0 ;  /* 0x000000ff04057208 */ /* 0x000fca0000000000 */
[----:B------:R-:W-:Y:S01]  /*02c0*/  STG.E desc[UR4][R2.64], R5 ;  /* 0x0000000502007986 */ /* 0x000fe2000c101904 */
[----:B------:R-:W-:Y:S05]  /*02d0*/  EXIT ;  /* 0x000000000000794d */ /* 0x000fea0003800000 */
.L_x_0:
[----:B------:R-:W-:-:S00]  /*02e0*/  BRA `(.L_x_0) ;  /* 0xfffffffc00fc7947 */ /* 0x000fc0000383ffff */
[----:B------:R-:W-:-:S00]  /*02f0*/  NOP ;  /* 0x0000000000007918 */ /* 0x000fc00000000000 */
        /* <DEDUP_REMOVED lines=8> */
.L_x_1:


//--------------------- .nv.global.init           --------------------------
	.section	.nv.global.init,"aw",@progbits
.nv.global.init:
	.type		_$_str,@object
	.size		_$_str,(_$_str_$_2 - _$_str)
_$_str:
        /*0000*/ 	.byte	0x5f, 0x5f, 0x43, 0x55, 0x44, 0x41, 0x5f, 0x46, 0x54, 0x5a, 0x00
	.type		_$_str_$_2,@object
	.size		_$_str_$_2,(.L_1 - _$_str_$_2)
_$_str_$_2:
        /*000b*/ 	.byte	0x5f, 0x5f, 0x43, 0x55, 0x44, 0x41, 0x5f, 0x50, 0x52, 0x45, 0x43, 0x5f, 0x53, 0x51, 0x52, 0x54
        /*001b*/ 	.byte	0x00
.L_1:


//--------------------- .nv.constant0.triton_poi_fused__native_batch_norm_legit_no_training_relu_20 --------------------------
	.section	.nv.constant0.triton_poi_fused__native_batch_norm_legit_no_training_relu_20,"a",@progbits
	.sectionflags	@""
	.align	4
.nv.constant0.triton_poi_fused__native_batch_norm_legit_no_training_relu_20:
	.zero		580
